	.headerflags	@"EF_CUDA_TEXMODE_UNIFIED EF_CUDA_64BIT_ADDRESS EF_CUDA_ACCELERATORS EF_CUDA_SM90 EF_CUDA_VIRTUAL_SM(EF_CUDA_SM90)"
	.elftype	@"ET_EXEC"


//--------------------- .nv.info                  --------------------------
	.section	.nv.info,"",@"SHT_CUDA_INFO"
	.align	4


	//----- nvinfo : EIATTR_REGCOUNT
	.align		4
        /*0000*/ 	.byte	0x04, 0x2f
        /*0002*/ 	.short	(.L_1 - .L_0)
	.align		4
.L_0:
        /*0004*/ 	.word	index@(triton_poi_fused_convolution_max_pool2d_with_indices_relu_21)
        /*0008*/ 	.word	0x00000020


	//----- nvinfo : EIATTR_MIN_STACK_SIZE
	.align		4
.L_1:
        /*000c*/ 	.byte	0x04, 0x12
        /*000e*/ 	.short	(.L_3 - .L_2)
	.align		4
.L_2:
        /*0010*/ 	.word	index@(triton_poi_fused_convolution_max_pool2d_with_indices_relu_21)
        /*0014*/ 	.word	0x00000000


	//----- nvinfo : EIATTR_FRAME_SIZE
	.align		4
.L_3:
        /*0018*/ 	.byte	0x04, 0x11
        /*001a*/ 	.short	(.L_5 - .L_4)
	.align		4
.L_4:
        /*001c*/ 	.word	index@(triton_poi_fused_convolution_max_pool2d_with_indices_relu_21)
        /*0020*/ 	.word	0x00000000


	//----- nvinfo : EIATTR_MIN_STACK_SIZE
	.align		4
.L_5:
        /*0024*/ 	.byte	0x04, 0x12
        /*0026*/ 	.short	(.L_7 - .L_6)
	.align		4
.L_6:
        /*0028*/ 	.word	index@(triton_poi_fused_convolution_max_pool2d_with_indices_relu_21)
        /*002c*/ 	.word	0x00000000
.L_7:


//--------------------- .nv.info.triton_poi_fused_convolution_max_pool2d_with_indices_relu_21 --------------------------
	.section	.nv.info.triton_poi_fused_convolution_max_pool2d_with_indices_relu_21,"",@"SHT_CUDA_INFO"
	.sectionflags	@""
	.align	4


	//----- nvinfo : EIATTR_CUDA_API_VERSION
	.align		4
        /*0000*/ 	.byte	0x04, 0x37
        /*0002*/ 	.short	(.L_9 - .L_8)
.L_8:
        /*0004*/ 	.word	0x0000007c


	//----- nvinfo : EIATTR_KPARAM_INFO
	.align		4
.L_9:
        /*0008*/ 	.byte	0x04, 0x17
        /*000a*/ 	.short	(.L_11 - .L_10)
.L_10:
        /*000c*/ 	.word	0x00000000
        /*0010*/ 	.short	0x0004
        /*0012*/ 	.short	0x001c
        /*0014*/ 	.byte	0x00, 0xf0, 0x11, 0x00


	//----- nvinfo : EIATTR_KPARAM_INFO
	.align		4
.L_11:
        /*0018*/ 	.byte	0x04, 0x17
        /*001a*/ 	.short	(.L_13 - .L_12)
.L_12:
        /*001c*/ 	.word	0x00000000
        /*0020*/ 	.short	0x0003
        /*0022*/ 	.short	0x0018
        /*0024*/ 	.byte	0x00, 0xf0, 0x11, 0x00


	//----- nvinfo : EIATTR_KPARAM_INFO
	.align		4
.L_13:
        /*0028*/ 	.byte	0x04, 0x17
        /*002a*/ 	.short	(.L_15 - .L_14)
.L_14:
        /*002c*/ 	.word	0x00000000
        /*0030*/ 	.short	0x0002
        /*0032*/ 	.short	0x0010
        /*0034*/ 	.byte	0x00, 0xf4, 0x21, 0x00


	//----- nvinfo : EIATTR_KPARAM_INFO
	.align		4
.L_15:
        /*0038*/ 	.byte	0x04, 0x17
        /*003a*/ 	.short	(.L_17 - .L_16)
.L_16:
        /*003c*/ 	.word	0x00000000
        /*0040*/ 	.short	0x0001
        /*0042*/ 	.short	0x0008
        /*0044*/ 	.byte	0x00, 0xf4, 0x21, 0x00


	//----- nvinfo : EIATTR_KPARAM_INFO
	.align		4
.L_17:
        /*0048*/ 	.byte	0x04, 0x17
        /*004a*/ 	.short	(.L_19 - .L_18)
.L_18:
        /*004c*/ 	.word	0x00000000
        /*0050*/ 	.short	0x0000
        /*0052*/ 	.short	0x0000
        /*0054*/ 	.byte	0x00, 0xf4, 0x21, 0x00


	//----- nvinfo : EIATTR_SPARSE_MMA_MASK
	.align		4
.L_19:
        /*0058*/ 	.byte	0x03, 0x50
        /*005a*/ 	.short	0x0000


	//----- nvinfo : EIATTR_MAXREG_COUNT
	.align		4
        /*005c*/ 	.byte	0x03, 0x1b
        /*005e*/ 	.short	0x00ff


	//----- nvinfo : EIATTR_EXIT_INSTR_OFFSETS
	.align		4
        /*0060*/ 	.byte	0x04, 0x1c
        /*0062*/ 	.short	(.L_21 - .L_20)


	//   ....[0]....
.L_20:
        /*0064*/ 	.word	0x00000d30


	//   ....[1]....
        /*0068*/ 	.word	0x00000d50


	//----- nvinfo : EIATTR_REQNTID
	.align		4
.L_21:
        /*006c*/ 	.byte	0x04, 0x10
        /*006e*/ 	.short	(.L_23 - .L_22)
.L_22:
        /*0070*/ 	.word	0x00000100
        /*0074*/ 	.word	0x00000001
        /*0078*/ 	.word	0x00000001


	//----- nvinfo : EIATTR_CBANK_PARAM_SIZE
	.align		4
.L_23:
        /*007c*/ 	.byte	0x03, 0x19
        /*007e*/ 	.short	0x0020


	//----- nvinfo : EIATTR_PARAM_CBANK
	.align		4
        /*0080*/ 	.byte	0x04, 0x0a
        /*0082*/ 	.short	(.L_25 - .L_24)
	.align		4
.L_24:
        /*0084*/ 	.word	index@(.nv.constant0.triton_poi_fused_convolution_max_pool2d_with_indices_relu_21)
        /*0088*/ 	.short	0x0210
        /*008a*/ 	.short	0x0020


	//----- nvinfo : EIATTR_SW_WAR
	.align		4
.L_25:
        /*008c*/ 	.byte	0x04, 0x36
        /*008e*/ 	.short	(.L_27 - .L_26)
.L_26:
        /*0090*/ 	.word	0x00000008
.L_27:


//--------------------- .nv.callgraph             --------------------------
	.section	.nv.callgraph,"",@"SHT_CUDA_CALLGRAPH"
	.align	4
	.sectionentsize	8
	.align		4
        /*0000*/ 	.word	0x00000000
	.align		4
        /*0004*/ 	.word	0xffffffff
	.align		4
        /*0008*/ 	.word	0x00000000
	.align		4
        /*000c*/ 	.word	0xfffffffe
	.align		4
        /*0010*/ 	.word	0x00000000
	.align		4
        /*0014*/ 	.word	0xfffffffd
	.align		4
        /*0018*/ 	.word	0x00000000
	.align		4
        /*001c*/ 	.word	0xfffffffc


//--------------------- .text.triton_poi_fused_convolution_max_pool2d_with_indices_relu_21 --------------------------
	.section	.text.triton_poi_fused_convolution_max_pool2d_with_indices_relu_21,"ax",@progbits
	.sectionflags	@"SHF_BARRIERS=1"
	.align	128
        .global         triton_poi_fused_convolution_max_pool2d_with_indices_relu_21
        .type           triton_poi_fused_convolution_max_pool2d_with_indices_relu_21,@function
        .size           triton_poi_fused_convolution_max_pool2d_with_indices_relu_21,(.L_x_1 - triton_poi_fused_convolution_max_pool2d_with_indices_relu_21)
        .other          triton_poi_fused_convolution_max_pool2d_with_indices_relu_21,@"STO_CUDA_ENTRY STV_DEFAULT"
triton_poi_fused_convolution_max_pool2d_with_indices_relu_21:
.text.triton_poi_fused_convolution_max_pool2d_with_indices_relu_21:
[----:B------:R-:W0:Y:S01]  /*0000*/  LDC R1, c[0x0][0x28] ;  /* 0x00000a00ff017b82 */ /* 0x000e220000000800 */
[----:B------:R-:W1:Y:S07]  /*0010*/  S2R R2, SR_TID.X ;  /* 0x0000000000027919 */ /* 0x000e6e0000002100 */
[----:B------:R-:W2:Y:S01]  /*0020*/  LDC.64 R22, c[0x0][0x210] ;  /* 0x00008400ff167b82 */ /* 0x000ea20000000a00 */
[----:B------:R-:W-:Y:S01]  /*0030*/  ULDC.64 UR6, c[0x0][0x208] ;  /* 0x0000820000067ab9 */ /* 0x000fe20000000a00 */
[----:B------:R-:W3:Y:S01]  /*0040*/  S2R R21, SR_CTAID.Y ;  /* 0x0000000000157919 */ /* 0x000ee20000002600 */
[----:B------:R-:W4:Y:S01]  /*0050*/  S2R R3, SR_CTAID.X ;  /* 0x0000000000037919 */ /* 0x000f220000002500 */
[----:B-1----:R-:W-:Y:S01]  /*0060*/  IMAD.SHL.U32 R0, R2, 0x4, RZ ;  /* 0x0000000402007824 */ /* 0x002fe200078e00ff */
[----:B------:R-:W-:-:S02]  /*0070*/  SHF.R.U32.HI R10, RZ, 0x6, R2 ;  /* 0x00000006ff0a7819 */ /* 0x000fc40000011602 */
[--C-:B---3--:R-:W-:Y:S02]  /*0080*/  SHF.R.S32.HI R11, RZ, 0x17, R21.reuse ;  /* 0x00000017ff0b7819 */ /* 0x108fe40000011415 */
[----:B------:R-:W-:Y:S02]  /*0090*/  LOP3.LUT R4, R0, 0xfc, RZ, 0xc0, !PT ;  /* 0x000000fc00047812 */ /* 0x000fe400078ec0ff */
[----:B------:R-:W-:Y:S01]  /*00a0*/  SGXT R11, R11, 0x1 ;  /* 0x000000010b0b781a */ /* 0x000fe20000000200 */
[----:B----4-:R-:W-:Y:S01]  /*00b0*/  IMAD.SHL.U32 R3, R3, 0x10, RZ ;  /* 0x0000001003037824 */ /* 0x010fe200078e00ff */
[----:B------:R-:W-:Y:S02]  /*00c0*/  PRMT R4, R4, 0x6540, R21 ;  /* 0x0000654004047816 */ /* 0x000fe40000000015 */
[----:B------:R-:W-:Y:S02]  /*00d0*/  SGXT.U32 R10, R10, 0x2 ;  /* 0x000000020a0a781a */ /* 0x000fe40000000000 */
[----:B------:R-:W-:Y:S01]  /*00e0*/  LEA.HI R5, R11, R4, RZ, 0x9 ;  /* 0x000000040b057211 */ /* 0x000fe200078f48ff */
[----:B------:R-:W1:Y:S03]  /*00f0*/  S2UR UR5, SR_CgaCtaId ;  /* 0x00000000000579c3 */ /* 0x000e660000008800 */
[C---:B------:R-:W-:Y:S01]  /*0100*/  LOP3.LUT R7, R5.reuse, 0xfffffe00, RZ, 0xc0, !PT ;  /* 0xfffffe0005077812 */ /* 0x040fe200078ec0ff */
[----:B------:R-:W-:Y:S01]  /*0110*/  IMAD.SHL.U32 R6, R5, 0x10, RZ ;  /* 0x0000001005067824 */ /* 0x000fe200078e00ff */
[----:B------:R-:W-:-:S04]  /*0120*/  LOP3.LUT R5, R3, R10, RZ, 0xfc, !PT ;  /* 0x0000000a03057212 */ /* 0x000fc800078efcff */
[----:B------:R-:W-:Y:S02]  /*0130*/  LOP3.LUT R6, R6, 0xffffe000, RZ, 0xc0, !PT ;  /* 0xffffe00006067812 */ /* 0x000fe400078ec0ff */
[----:B------:R-:W-:Y:S02]  /*0140*/  ISETP.GE.AND P0, PT, R5, 0x10, PT ;  /* 0x000000100500780c */ /* 0x000fe40003f06270 */
[----:B------:R-:W-:Y:S02]  /*0150*/  IADD3 R12, R6, R4, -R7 ;  /* 0x00000004060c7210 */ /* 0x000fe40007ffe807 */
[----:B------:R-:W-:-:S03]  /*0160*/  CS2R R6, SRZ ;  /* 0x0000000000067805 */ /* 0x000fc6000001ff00 */
[----:B------:R-:W-:Y:S01]  /*0170*/  IMAD R9, R5, 0x200, R12 ;  /* 0x0000020005097824 */ /* 0x000fe200078e020c */
[----:B------:R-:W-:-:S03]  /*0180*/  CS2R R4, SRZ ;  /* 0x0000000000047805 */ /* 0x000fc6000001ff00 */
[----:B--2---:R-:W-:Y:S01]  /*0190*/  IMAD.WIDE R8, R9, 0x4, R22 ;  /* 0x0000000409087825 */ /* 0x004fe200078e0216 */
[----:B------:R-:W-:Y:S02]  /*01a0*/  LOP3.LUT R17, R3, 0x4, R10, 0xfe, !PT ;  /* 0x0000000403117812 */ /* 0x000fe400078efe0a */
[----:B------:R-:W-:Y:S02]  /*01b0*/  LOP3.LUT R25, R3, 0x8, R10, 0xfe, !PT ;  /* 0x0000000803197812 */ /* 0x000fe400078efe0a */
[----:B------:R2:W3:Y:S01]  /*01c0*/  @!P0 LDG.E.EL.128 R4, desc[UR6][R8.64] ;  /* 0x0000000608048981 */ /* 0x0004e2000c2e1d00 */
[----:B------:R-:W-:Y:S01]  /*01d0*/  LOP3.LUT R10, R3, 0xc, R10, 0xfe, !PT ;  /* 0x0000000c030a7812 */ /* 0x000fe200078efe0a */
[----:B------:R-:W-:Y:S01]  /*01e0*/  UMOV UR4, 0x400 ;  /* 0x0000040000047882 */ /* 0x000fe20000000000 */
[C---:B------:R-:W-:Y:S01]  /*01f0*/  PRMT R28, R2.reuse, 0x6540, R21 ;  /* 0x00006540021c7816 */ /* 0x040fe20000000015 */
[----:B-1----:R-:W-:Y:S01]  /*0200*/  UPRMT UR4, UR5, 0x654, UR4 ;  /* 0x0000065405047896 */ /* 0x002fe20008000004 */
[C---:B------:R-:W-:Y:S01]  /*0210*/  ISETP.GE.AND P0, PT, R17.reuse, 0x10, PT ;  /* 0x000000101100780c */ /* 0x040fe20003f06270 */
[--C-:B------:R-:W-:Y:S01]  /*0220*/  IMAD R17, R17, 0x200, R12.reuse ;  /* 0x0000020011117824 */ /* 0x100fe200078e020c */
[C---:B------:R-:W-:Y:S01]  /*0230*/  ISETP.GE.AND P1, PT, R25.reuse, 0x10, PT ;  /* 0x000000101900780c */ /* 0x040fe20003f26270 */
[----:B------:R-:W-:Y:S01]  /*0240*/  IMAD R25, R25, 0x200, R12 ;  /* 0x0000020019197824 */ /* 0x000fe200078e020c */
[----:B------:R-:W-:Y:S01]  /*0250*/  SHF.R.U32.HI R15, RZ, 0x6, R2 ;  /* 0x00000006ff0f7819 */ /* 0x000fe20000011602 */
[----:B--2---:R-:W-:Y:S01]  /*0260*/  IMAD.SHL.U32 R9, R2, 0x40, RZ ;  /* 0x0000004002097824 */ /* 0x004fe200078e00ff */
[----:B------:R-:W-:Y:S01]  /*0270*/  LEA.HI R11, R11, R28, RZ, 0x9 ;  /* 0x0000001c0b0b7211 */ /* 0x000fe200078f48ff */
[----:B------:R-:W-:Y:S01]  /*0280*/  IMAD R13, R10, 0x200, R12 ;  /* 0x000002000a0d7824 */ /* 0x000fe200078e020c */
[----:B------:R-:W-:Y:S01]  /*0290*/  SGXT.U32 R15, R15, 0x2 ;  /* 0x000000020f0f781a */ /* 0x000fe20000000000 */
[----:B------:R-:W-:Y:S01]  /*02a0*/  IMAD.WIDE R24, R25, 0x4, R22 ;  /* 0x0000000419187825 */ /* 0x000fe200078e0216 */
[----:B------:R-:W-:-:S02]  /*02b0*/  LOP3.LUT R12, R9, 0xfc0, RZ, 0xc0, !PT ;  /* 0x00000fc0090c7812 */ /* 0x000fc400078ec0ff */
[----:B------:R-:W-:Y:S02]  /*02c0*/  CS2R R8, SRZ ;  /* 0x0000000000087805 */ /* 0x000fe4000001ff00 */
[----:B------:R-:W-:Y:S02]  /*02d0*/  LOP3.LUT R11, R11, 0xfffffe00, RZ, 0xc0, !PT ;  /* 0xfffffe000b0b7812 */ /* 0x000fe400078ec0ff */
[C---:B------:R-:W-:Y:S02]  /*02e0*/  LOP3.LUT R14, R12.reuse, 0x10, RZ, 0xfc, !PT ;  /* 0x000000100c0e7812 */ /* 0x040fe400078efcff */
[----:B------:R-:W-:Y:S01]  /*02f0*/  LOP3.LUT R16, R12, 0x20, RZ, 0xfc, !PT ;  /* 0x000000200c107812 */ /* 0x000fe200078efcff */
[----:B------:R-:W-:Y:S01]  /*0300*/  IMAD.IADD R28, R28, 0x1, -R11 ;  /* 0x000000011c1c7824 */ /* 0x000fe200078e0a0b */
[C---:B------:R-:W-:Y:S02]  /*0310*/  LOP3.LUT R20, R12.reuse, R15, RZ, 0xfc, !PT ;  /* 0x0000000f0c147212 */ /* 0x040fe400078efcff */
[----:B------:R-:W-:-:S02]  /*0320*/  LEA.HI R29, R12, UR4, RZ, 0x1e ;  /* 0x000000040c1d7c11 */ /* 0x000fc4000f8ff0ff */
[----:B------:R-:W-:Y:S02]  /*0330*/  LOP3.LUT R12, R12, 0x30, RZ, 0xfc, !PT ;  /* 0x000000300c0c7812 */ /* 0x000fe400078efcff */
[----:B------:R-:W-:Y:S01]  /*0340*/  LEA.HI R15, R14, UR4, RZ, 0x1e ;  /* 0x000000040e0f7c11 */ /* 0x000fe2000f8ff0ff */
[----:B------:R-:W-:Y:S01]  /*0350*/  IMAD R29, R20, 0x4, R29 ;  /* 0x00000004141d7824 */ /* 0x000fe200078e021d */
[----:B------:R-:W-:Y:S02]  /*0360*/  ISETP.GE.AND P2, PT, R10, 0x10, PT ;  /* 0x000000100a00780c */ /* 0x000fe40003f46270 */
[----:B------:R-:W-:Y:S02]  /*0370*/  CS2R R10, SRZ ;  /* 0x00000000000a7805 */ /* 0x000fe4000001ff00 */
[----:B------:R-:W-:Y:S01]  /*0380*/  LEA.HI R27, R16, UR4, RZ, 0x1e ;  /* 0x00000004101b7c11 */ /* 0x000fe2000f8ff0ff */
[----:B------:R-:W-:Y:S01]  /*0390*/  IMAD.WIDE R16, R17, 0x4, R22 ;  /* 0x0000000411107825 */ /* 0x000fe200078e0216 */
[----:B------:R-:W-:-:S03]  /*03a0*/  LEA.HI R19, R12, UR4, RZ, 0x1e ;  /* 0x000000040c137c11 */ /* 0x000fc6000f8ff0ff */
[C---:B------:R-:W-:Y:S01]  /*03b0*/  IMAD R26, R20.reuse, 0x4, R15 ;  /* 0x00000004141a7824 */ /* 0x040fe200078e020f */
[----:B------:R-:W-:Y:S01]  /*03c0*/  CS2R R14, SRZ ;  /* 0x00000000000e7805 */ /* 0x000fe2000001ff00 */
[----:B------:R-:W-:Y:S01]  /*03d0*/  IMAD.WIDE R22, R13, 0x4, R22 ;  /* 0x000000040d167825 */ /* 0x000fe200078e0216 */
[----:B------:R-:W-:Y:S01]  /*03e0*/  CS2R R12, SRZ ;  /* 0x00000000000c7805 */ /* 0x000fe2000001ff00 */
[----:B------:R1:W2:Y:S02]  /*03f0*/  @!P0 LDG.E.EL.128 R8, desc[UR6][R16.64] ;  /* 0x0000000610088981 */ /* 0x0002a4000c2e1d00 */
[C---:B------:R-:W-:Y:S02]  /*0400*/  IMAD R27, R20.reuse, 0x4, R27 ;  /* 0x00000004141b7824 */ /* 0x040fe400078e021b */
[----:B------:R-:W-:Y:S01]  /*0410*/  IMAD R20, R20, 0x4, R19 ;  /* 0x0000000414147824 */ /* 0x000fe200078e0213 */
[----:B------:R-:W-:Y:S01]  /*0420*/  CS2R R18, SRZ ;  /* 0x0000000000127805 */ /* 0x000fe2000001ff00 */
[----:B------:R4:W5:Y:S01]  /*0430*/  @!P1 LDG.E.EL.128 R12, desc[UR6][R24.64] ;  /* 0x00000006180c9981 */ /* 0x000962000c2e1d00 */
[----:B-1----:R-:W-:-:S06]  /*0440*/  CS2R R16, SRZ ;  /* 0x0000000000107805 */ /* 0x002fcc000001ff00 */
[----:B------:R-:W5:Y:S01]  /*0450*/  @!P2 LDG.E.EL.128 R16, desc[UR6][R22.64] ;  /* 0x000000061610a981 */ /* 0x000f62000c2e1d00 */
[----:B----4-:R-:W1:Y:S02]  /*0460*/  LDC.64 R24, c[0x0][0x218] ;  /* 0x00008600ff187b82 */ /* 0x010e640000000a00 */
[----:B-1----:R-:W-:Y:S01]  /*0470*/  IMAD.WIDE R24, R28, 0x4, R24 ;  /* 0x000000041c187825 */ /* 0x002fe200078e0218 */
[----:B---3--:R-:W-:Y:S04]  /*0480*/  STS [R29], R4 ;  /* 0x000000041d007388 */ /* 0x008fe80000000800 */
[----:B------:R-:W-:Y:S04]  /*0490*/  STS [R26+0x40], R5 ;  /* 0x000040051a007388 */ /* 0x000fe80000000800 */
[----:B------:R1:W-:Y:S04]  /*04a0*/  STS [R27+0x80], R6 ;  /* 0x000080061b007388 */ /* 0x0003e80000000800 */
[----:B------:R-:W-:Y:S04]  /*04b0*/  STS [R20+0xc0], R7 ;  /* 0x0000c00714007388 */ /* 0x000fe80000000800 */
[----:B--2---:R2:W-:Y:S04]  /*04c0*/  STS [R29+0x10], R8 ;  /* 0x000010081d007388 */ /* 0x0045e80000000800 */
[----:B------:R3:W-:Y:S04]  /*04d0*/  STS [R26+0x50], R9 ;  /* 0x000050091a007388 */ /* 0x0007e80000000800 */
[----:B------:R-:W-:Y:S04]  /*04e0*/  STS [R27+0x90], R10 ;  /* 0x0000900a1b007388 */ /* 0x000fe80000000800 */
[----:B------:R4:W-:Y:S04]  /*04f0*/  STS [R20+0xd0], R11 ;  /* 0x0000d00b14007388 */ /* 0x0009e80000000800 */
[----:B-----5:R-:W-:Y:S04]  /*0500*/  STS [R29+0x20], R12 ;  /* 0x0000200c1d007388 */ /* 0x020fe80000000800 */
[----:B------:R5:W-:Y:S04]  /*0510*/  STS [R26+0x60], R13 ;  /* 0x0000600d1a007388 */ /* 0x000be80000000800 */
[----:B------:R1:W-:Y:S04]  /*0520*/  STS [R27+0xa0], R14 ;  /* 0x0000a00e1b007388 */ /* 0x0003e80000000800 */
[----:B------:R-:W-:Y:S04]  /*0530*/  STS [R20+0xe0], R15 ;  /* 0x0000e00f14007388 */ /* 0x000fe80000000800 */
[----:B------:R-:W-:Y:S04]  /*0540*/  STS [R29+0x30], R16 ;  /* 0x000030101d007388 */ /* 0x000fe80000000800 */
[----:B------:R-:W-:Y:S04]  /*0550*/  STS [R26+0x70], R17 ;  /* 0x000070111a007388 */ /* 0x000fe80000000800 */
[----:B------:R2:W-:Y:S04]  /*0560*/  STS [R27+0xb0], R18 ;  /* 0x0000b0121b007388 */ /* 0x0005e80000000800 */
[----:B------:R-:W-:Y:S01]  /*0570*/  STS [R20+0xf0], R19 ;  /* 0x0000f01314007388 */ /* 0x000fe20000000800 */
[----:B------:R-:W-:Y:S06]  /*0580*/  BAR.SYNC.DEFER_BLOCKING 0x0 ;  /* 0x0000000000007b1d */ /* 0x000fec0000010000 */
[----:B-1----:R1:W5:Y:S01]  /*0590*/  LDG.E.EL R6, desc[UR6][R24.64] ;  /* 0x0000000618067981 */ /* 0x002362000c2e1900 */
[----:B------:R-:W-:-:S05]  /*05a0*/  IMAD.SHL.U32 R5, R2, 0x4, RZ ;  /* 0x0000000402057824 */ /* 0x000fca00078e00ff */
[----:B------:R-:W-:-:S04]  /*05b0*/  LOP3.LUT R5, R5, 0x3fc, RZ, 0xc0, !PT ;  /* 0x000003fc05057812 */ /* 0x000fc800078ec0ff */
[C---:B--2---:R-:W-:Y:S02]  /*05c0*/  LOP3.LUT R8, R5.reuse, 0x400, RZ, 0xfc, !PT ;  /* 0x0000040005087812 */ /* 0x044fe400078efcff */
[C---:B---3--:R-:W-:Y:S02]  /*05d0*/  LOP3.LUT R9, R5.reuse, 0x800, RZ, 0xfc, !PT ;  /* 0x0000080005097812 */ /* 0x048fe400078efcff */
[----:B----4-:R-:W-:Y:S02]  /*05e0*/  LOP3.LUT R11, R5, 0xc00, RZ, 0xfc, !PT ;  /* 0x00000c00050b7812 */ /* 0x010fe400078efcff */
[----:B-----5:R-:W-:Y:S02]  /*05f0*/  SHF.R.U32.HI R13, RZ, 0x2, R2 ;  /* 0x00000002ff0d7819 */ /* 0x020fe40000011602 */
[----:B------:R-:W-:Y:S02]  /*0600*/  SHF.R.U32.HI R8, RZ, 0x2, R8 ;  /* 0x00000002ff087819 */ /* 0x000fe40000011608 */
[----:B------:R-:W-:-:S02]  /*0610*/  SHF.R.U32.HI R10, RZ, 0x2, R9 ;  /* 0x00000002ff0a7819 */ /* 0x000fc40000011609 */
[----:B------:R-:W-:Y:S02]  /*0620*/  SHF.R.U32.HI R12, RZ, 0x2, R11 ;  /* 0x00000002ff0c7819 */ /* 0x000fe4000001160b */
[C---:B------:R-:W-:Y:S02]  /*0630*/  LOP3.LUT R4, R2.reuse, 0xff, RZ, 0xc0, !PT ;  /* 0x000000ff02047812 */ /* 0x040fe400078ec0ff */
[----:B------:R-:W-:Y:S02]  /*0640*/  LOP3.LUT R7, R2, 0xfc, RZ, 0xc0, !PT ;  /* 0x000000fc02077812 */ /* 0x000fe400078ec0ff */
[----:B------:R-:W-:Y:S02]  /*0650*/  SGXT.U32 R2, R13, 0x6 ;  /* 0x000000060d02781a */ /* 0x000fe40000000000 */
[----:B------:R-:W-:Y:S02]  /*0660*/  LOP3.LUT R9, R8, 0x1fc, RZ, 0xc0, !PT ;  /* 0x000001fc08097812 */ /* 0x000fe400078ec0ff */
[----:B------:R-:W-:-:S02]  /*0670*/  LOP3.LUT R11, R10, 0x2fc, RZ, 0xc0, !PT ;  /* 0x000002fc0a0b7812 */ /* 0x000fc400078ec0ff */
[----:B------:R-:W-:Y:S01]  /*0680*/  LOP3.LUT R13, R12, 0x3fc, RZ, 0xc0, !PT ;  /* 0x000003fc0c0d7812 */ /* 0x000fe200078ec0ff */
[----:B------:R-:W-:Y:S02]  /*0690*/  VIADD R8, R7, UR4 ;  /* 0x0000000407087c36 */ /* 0x000fe40008000000 */
[----:B------:R-:W-:Y:S02]  /*06a0*/  VIADD R10, R9, UR4 ;  /* 0x00000004090a7c36 */ /* 0x000fe40008000000 */
[----:B------:R-:W-:Y:S02]  /*06b0*/  VIADD R12, R11, UR4 ;  /* 0x000000040b0c7c36 */ /* 0x000fe40008000000 */
[----:B0-----:R-:W-:Y:S02]  /*06c0*/  VIADD R14, R13, UR4 ;  /* 0x000000040d0e7c36 */ /* 0x001fe40008000000 */
[C---:B-1----:R-:W-:Y:S02]  /*06d0*/  IMAD R24, R5.reuse, 0x4, R8 ;  /* 0x0000000405187824 */ /* 0x042fe400078e0208 */
[----:B------:R-:W-:-:S02]  /*06e0*/  IMAD R9, R5, 0x4, R10 ;  /* 0x0000000405097824 */ /* 0x000fc400078e020a */
[C---:B------:R-:W-:Y:S01]  /*06f0*/  IMAD R13, R5.reuse, 0x4, R12 ;  /* 0x00000004050d7824 */ /* 0x040fe200078e020c */
[----:B------:R-:W-:Y:S01]  /*0700*/  LEA R27, R4, UR4, 0x3 ;  /* 0x00000004041b7c11 */ /* 0x000fe2000f8e18ff */
[----:B------:R-:W-:Y:S01]  /*0710*/  IMAD R25, R5, 0x4, R14 ;  /* 0x0000000405197824 */ /* 0x000fe200078e020e */
[----:B------:R-:W-:Y:S04]  /*0720*/  LDS R23, [R9+0x1000] ;  /* 0x0010000009177984 */ /* 0x000fe80000000800 */
[----:B------:R-:W-:Y:S04]  /*0730*/  LDS R20, [R9+0x1004] ;  /* 0x0010040009147984 */ /* 0x000fe80000000800 */
[----:B------:R-:W-:Y:S04]  /*0740*/  LDS R18, [R9+0x1008] ;  /* 0x0010080009127984 */ /* 0x000fe80000000800 */
[----:B------:R-:W-:Y:S04]  /*0750*/  LDS R22, [R9+0x100c] ;  /* 0x00100c0009167984 */ /* 0x000fe80000000800 */
[----:B------:R-:W-:Y:S04]  /*0760*/  LDS R14, [R13+0x2000] ;  /* 0x002000000d0e7984 */ /* 0x000fe80000000800 */
[----:B------:R-:W-:Y:S04]  /*0770*/  LDS R16, [R13+0x2004] ;  /* 0x002004000d107984 */ /* 0x000fe80000000800 */
[----:B------:R-:W-:Y:S04]  /*0780*/  LDS R19, [R13+0x2008] ;  /* 0x002008000d137984 */ /* 0x000fe80000000800 */
[----:B------:R0:W-:Y:S04]  /*0790*/  LDS R10, [R13+0x200c] ;  /* 0x00200c000d0a7984 */ /* 0x0001e80000000800 */
[----:B------:R-:W-:Y:S04]  /*07a0*/  LDS R7, [R24+0xc] ;  /* 0x00000c0018077984 */ /* 0x000fe80000000800 */
[----:B------:R-:W-:Y:S04]  /*07b0*/  LDS R8, [R24+0x8] ;  /* 0x0000080018087984 */ /* 0x000fe80000000800 */
[----:B------:R-:W-:Y:S04]  /*07c0*/  LDS R5, [R24+0x4] ;  /* 0x0000040018057984 */ /* 0x000fe80000000800 */
[----:B------:R1:W-:Y:S04]  /*07d0*/  LDS R4, [R24] ;  /* 0x0000000018047984 */ /* 0x0003e80000000800 */
[----:B------:R-:W-:Y:S04]  /*07e0*/  LDS R12, [R25+0x3000] ;  /* 0x00300000190c7984 */ /* 0x000fe80000000800 */
[----:B------:R-:W-:Y:S04]  /*07f0*/  LDS R17, [R25+0x3004] ;  /* 0x0030040019117984 */ /* 0x000fe80000000800 */
[----:B------:R-:W-:Y:S04]  /*0800*/  LDS R15, [R25+0x3008] ;  /* 0x00300800190f7984 */ /* 0x000fe80000000800 */
[----:B------:R-:W-:Y:S01]  /*0810*/  LDS R11, [R25+0x300c] ;  /* 0x00300c00190b7984 */ /* 0x000fe20000000800 */
[----:B------:R-:W-:Y:S01]  /*0820*/  BAR.SYNC.DEFER_BLOCKING 0x0 ;  /* 0x0000000000007b1d */ /* 0x000fe20000010000 */
[----:B------:R-:W-:-:S02]  /*0830*/  LEA R26, R2, UR4, 0x3 ;  /* 0x00000004021a7c11 */ /* 0x000fc4000f8e18ff */
[----:B0-----:R-:W-:-:S04]  /*0840*/  LOP3.LUT R13, R2, 0x40, RZ, 0xfc, !PT ;  /* 0x00000040020d7812 */ /* 0x001fc800078efcff */
[----:B------:R-:W-:Y:S02]  /*0850*/  LEA R29, R13, UR4, 0x3 ;  /* 0x000000040d1d7c11 */ /* 0x000fe4000f8e18ff */
[----:B------:R-:W-:Y:S02]  /*0860*/  LOP3.LUT R13, R3, 0xc, R0, 0xf8, !PT ;  /* 0x0000000c030d7812 */ /* 0x000fe400078ef800 */
[C---:B------:R-:W-:Y:S01]  /*0870*/  LOP3.LUT R0, R2.reuse, 0x80, RZ, 0xfc, !PT ;  /* 0x0000008002007812 */ /* 0x040fe200078efcff */
[----:B------:R-:W-:Y:S01]  /*0880*/  IMAD.SHL.U32 R3, R21, 0x100, RZ ;  /* 0x0000010015037824 */ /* 0x000fe200078e00ff */
[----:B------:R-:W-:-:S04]  /*0890*/  PRMT R28, R2, 0x6540, R21 ;  /* 0x00006540021c7816 */ /* 0x000fc80000000015 */
[----:B-1----:R-:W-:Y:S02]  /*08a0*/  LOP3.LUT R24, R3, 0xc0, R2, 0xfe, !PT ;  /* 0x000000c003187812 */ /* 0x002fe400078efe02 */
[----:B------:R-:W-:Y:S01]  /*08b0*/  ISETP.GE.AND P0, PT, R13, 0x10, PT ;  /* 0x000000100d00780c */ /* 0x000fe20003f06270 */
[----:B------:R-:W-:Y:S01]  /*08c0*/  STS [R27], R6 ;  /* 0x000000061b007388 */ /* 0x000fe20000000800 */
[----:B------:R-:W-:Y:S06]  /*08d0*/  BAR.SYNC.DEFER_BLOCKING 0x0 ;  /* 0x0000000000007b1d */ /* 0x000fec0000010000 */
[----:B------:R0:W1:Y:S04]  /*08e0*/  LDS R9, [R26] ;  /* 0x000000001a097984 */ /* 0x0000680000000800 */
[----:B------:R-:W2:Y:S01]  /*08f0*/  LDS R29, [R29] ;  /* 0x000000001d1d7984 */ /* 0x000ea20000000800 */
[----:B0-----:R-:W-:-:S02]  /*0900*/  LOP3.LUT R26, R3, 0x40, R2, 0xfe, !PT ;  /* 0x00000040031a7812 */ /* 0x001fc400078efe02 */
[CC--:B-1----:R-:W-:Y:S01]  /*0910*/  FSETP.GEU.AND P3, PT, R5.reuse, -R9.reuse, PT ;  /* 0x800000090500720b */ /* 0x0c2fe20003f6e000 */
[--C-:B------:R-:W-:Y:S01]  /*0920*/  FADD R5, R5, R9.reuse ;  /* 0x0000000905057221 */ /* 0x100fe20000000000 */
[CC--:B------:R-:W-:Y:S01]  /*0930*/  FSETP.GEU.AND P1, PT, R7.reuse, -R9.reuse, PT ;  /* 0x800000090700720b */ /* 0x0c0fe20003f2e000 */
[--C-:B------:R-:W-:Y:S01]  /*0940*/  FADD R6, R8, R9.reuse ;  /* 0x0000000908067221 */ /* 0x100fe20000000000 */
[-C--:B------:R-:W-:Y:S01]  /*0950*/  FSETP.GEU.AND P4, PT, R4, -R9.reuse, PT ;  /* 0x800000090400720b */ /* 0x080fe20003f8e000 */
[--C-:B------:R-:W-:Y:S01]  /*0960*/  FADD R7, R7, R9.reuse ;  /* 0x0000000907077221 */ /* 0x100fe20000000000 */
[----:B------:R-:W-:Y:S01]  /*0970*/  FSETP.GEU.AND P2, PT, R8, -R9, PT ;  /* 0x800000090800720b */ /* 0x000fe20003f4e000 */
[----:B------:R-:W-:Y:S01]  /*0980*/  FADD R4, R4, R9 ;  /* 0x0000000904047221 */ /* 0x000fe20000000000 */
[----:B------:R-:W-:Y:S02]  /*0990*/  LEA R9, R0, UR4, 0x3 ;  /* 0x0000000400097c11 */ /* 0x000fe4000f8e18ff */
[----:B------:R-:W-:-:S03]  /*09a0*/  LOP3.LUT R0, R2, 0xc0, RZ, 0xfc, !PT ;  /* 0x000000c002007812 */ /* 0x000fc600078efcff */
[----:B------:R0:W1:Y:S01]  /*09b0*/  LDS R21, [R9] ;  /* 0x0000000009157984 */ /* 0x0000620000000800 */
[----:B------:R-:W-:Y:S02]  /*09c0*/  LEA R0, R0, UR4, 0x3 ;  /* 0x0000000400007c11 */ /* 0x000fe4000f8e18ff */
[----:B------:R-:W-:Y:S02]  /*09d0*/  LOP3.LUT R8, R3, 0x80, R2, 0xfe, !PT ;  /* 0x0000008003087812 */ /* 0x000fe400078efe02 */
[----:B------:R-:W3:Y:S02]  /*09e0*/  LDC.64 R2, c[0x0][0x220] ;  /* 0x00008800ff027b82 */ /* 0x000ee40000000a00 */
[----:B------:R-:W4:Y:S01]  /*09f0*/  LDS R0, [R0] ;  /* 0x0000000000007984 */ /* 0x000f220000000800 */
[--C-:B0-----:R-:W-:Y:S01]  /*0a00*/  IMAD R9, R28, 0x10, R13.reuse ;  /* 0x000000101c097824 */ /* 0x101fe200078e020d */
[----:B------:R-:W-:Y:S01]  /*0a10*/  SEL R5, R5, RZ, P3 ;  /* 0x000000ff05057207 */ /* 0x000fe20001800000 */
[--C-:B------:R-:W-:Y:S01]  /*0a20*/  IMAD R27, R8, 0x10, R13.reuse ;  /* 0x00000010081b7824 */ /* 0x100fe200078e020d */
[----:B------:R-:W-:Y:S01]  /*0a30*/  SEL R6, R6, RZ, P2 ;  /* 0x000000ff06067207 */ /* 0x000fe20001000000 */
[----:B------:R-:W-:Y:S01]  /*0a40*/  IMAD R25, R26, 0x10, R13 ;  /* 0x000000101a197824 */ /* 0x000fe200078e020d */
[----:B------:R-:W-:Y:S01]  /*0a50*/  SEL R7, R7, RZ, P1 ;  /* 0x000000ff07077207 */ /* 0x000fe20000800000 */
[----:B--2---:R-:W-:Y:S01]  /*0a60*/  FADD R26, R23, R29 ;  /* 0x0000001d171a7221 */ /* 0x004fe20000000000 */
[----:B------:R-:W-:-:S02]  /*0a70*/  SEL R4, R4, RZ, P4 ;  /* 0x000000ff04047207 */ /* 0x000fc40002000000 */
[-C--:B------:R-:W-:Y:S02]  /*0a80*/  FSETP.GEU.AND P4, PT, R23, -R29.reuse, PT ;  /* 0x8000001d1700720b */ /* 0x080fe40003f8e000 */
[CC--:B------:R-:W-:Y:S01]  /*0a90*/  FSETP.GEU.AND P3, PT, R18.reuse, -R29.reuse, PT ;  /* 0x8000001d1200720b */ /* 0x0c0fe20003f6e000 */
[----:B------:R-:W-:Y:S01]  /*0aa0*/  FADD R18, R18, R29 ;  /* 0x0000001d12127221 */ /* 0x000fe20000000000 */
[----:B------:R-:W-:Y:S01]  /*0ab0*/  IMAD R13, R24, 0x10, R13 ;  /* 0x00000010180d7824 */ /* 0x000fe200078e020d */
[----:B------:R-:W-:Y:S01]  /*0ac0*/  FSETP.GEU.AND P6, PT, R22, -R29, PT ;  /* 0x8000001d1600720b */ /* 0x000fe20003fce000 */
[----:B---3--:R-:W-:-:S04]  /*0ad0*/  IMAD.WIDE R8, R9, 0x4, R2 ;  /* 0x0000000409087825 */ /* 0x008fc800078e0202 */
[--C-:B------:R-:W-:Y:S01]  /*0ae0*/  FADD R23, R20, R29.reuse ;  /* 0x0000001d14177221 */ /* 0x100fe20000000000 */
[----:B------:R-:W-:Y:S01]  /*0af0*/  FADD R22, R22, R29 ;  /* 0x0000001d16167221 */ /* 0x000fe20000000000 */
[----:B------:R0:W-:Y:S01]  /*0b00*/  @!P0 STG.E.128 desc[UR6][R8.64], R4 ;  /* 0x0000000408008986 */ /* 0x0001e2000c101d06 */
[----:B------:R-:W-:Y:S01]  /*0b10*/  FSETP.GEU.AND P1, PT, R20, -R29, PT ;  /* 0x8000001d1400720b */ /* 0x000fe20003f2e000 */
[C-C-:B-1----:R-:W-:Y:S01]  /*0b20*/  FADD R24, R19.reuse, R21.reuse ;  /* 0x0000001513187221 */ /* 0x142fe20000000000 */
[-C--:B------:R-:W-:Y:S02]  /*0b30*/  FSETP.GEU.AND P5, PT, R19, -R21.reuse, PT ;  /* 0x800000151300720b */ /* 0x080fe40003fae000 */
[-C--:B------:R-:W-:Y:S02]  /*0b40*/  FSETP.GEU.AND P2, PT, R16, -R21.reuse, PT ;  /* 0x800000151000720b */ /* 0x080fe40003f4e000 */
[----:B0-----:R-:W-:Y:S01]  /*0b50*/  SEL R4, R26, RZ, P4 ;  /* 0x000000ff1a047207 */ /* 0x001fe20002000000 */
[C-C-:B------:R-:W-:Y:S01]  /*0b60*/  FADD R8, R14.reuse, R21.reuse ;  /* 0x000000150e087221 */ /* 0x140fe20000000000 */
[-C--:B------:R-:W-:Y:S01]  /*0b70*/  FSETP.GEU.AND P4, PT, R14, -R21.reuse, PT ;  /* 0x800000150e00720b */ /* 0x080fe20003f8e000 */
[--C-:B------:R-:W-:Y:S01]  /*0b80*/  FADD R9, R16, R21.reuse ;  /* 0x0000001510097221 */ /* 0x100fe20000000000 */
[----:B------:R-:W-:Y:S01]  /*0b90*/  SEL R6, R18, RZ, P3 ;  /* 0x000000ff12067207 */ /* 0x000fe20001800000 */
[C---:B------:R-:W-:Y:S01]  /*0ba0*/  FADD R14, R10.reuse, R21 ;  /* 0x000000150a0e7221 */ /* 0x040fe20000000000 */
[----:B------:R-:W-:Y:S01]  /*0bb0*/  FSETP.GEU.AND P3, PT, R10, -R21, PT ;  /* 0x800000150a00720b */ /* 0x000fe20003f6e000 */
[----:B------:R-:W-:Y:S01]  /*0bc0*/  IMAD.WIDE R18, R25, 0x4, R2 ;  /* 0x0000000419127825 */ /* 0x000fe200078e0202 */
[----:B------:R-:W-:-:S03]  /*0bd0*/  SEL R10, R24, RZ, P5 ;  /* 0x000000ff180a7207 */ /* 0x000fc60002800000 */
[----:B----4-:R-:W-:Y:S01]  /*0be0*/  FADD R16, R11, R0 ;  /* 0x000000000b107221 */ /* 0x010fe20000000000 */
[----:B------:R-:W-:Y:S01]  /*0bf0*/  SEL R5, R23, RZ, P1 ;  /* 0x000000ff17057207 */ /* 0x000fe20000800000 */
[----:B------:R-:W-:Y:S01]  /*0c00*/  IMAD.WIDE R20, R27, 0x4, R2 ;  /* 0x000000041b147825 */ /* 0x000fe200078e0202 */
[----:B------:R-:W-:Y:S02]  /*0c10*/  SEL R7, R22, RZ, P6 ;  /* 0x000000ff16077207 */ /* 0x000fe40003000000 */
[----:B------:R-:W-:Y:S02]  /*0c20*/  FSETP.GEU.AND P5, PT, R11, -R0, PT ;  /* 0x800000000b00720b */ /* 0x000fe40003fae000 */
[----:B------:R-:W-:Y:S02]  /*0c30*/  SEL R9, R9, RZ, P2 ;  /* 0x000000ff09097207 */ /* 0x000fe40001000000 */
[----:B------:R-:W-:Y:S02]  /*0c40*/  SEL R8, R8, RZ, P4 ;  /* 0x000000ff08087207 */ /* 0x000fe40002000000 */
[----:B------:R-:W-:-:S02]  /*0c50*/  SEL R11, R14, RZ, P3 ;  /* 0x000000ff0e0b7207 */ /* 0x000fc40001800000 */
[CC--:B------:R-:W-:Y:S01]  /*0c60*/  FSETP.GEU.AND P6, PT, R15.reuse, -R0.reuse, PT ;  /* 0x800000000f00720b */ /* 0x0c0fe20003fce000 */
[--C-:B------:R-:W-:Y:S01]  /*0c70*/  FADD R15, R15, R0.reuse ;  /* 0x000000000f0f7221 */ /* 0x100fe20000000000 */
[CC--:B------:R-:W-:Y:S01]  /*0c80*/  FSETP.GEU.AND P1, PT, R17.reuse, -R0.reuse, PT ;  /* 0x800000001100720b */ /* 0x0c0fe20003f2e000 */
[--C-:B------:R-:W-:Y:S01]  /*0c90*/  FADD R17, R17, R0.reuse ;  /* 0x0000000011117221 */ /* 0x100fe20000000000 */
[C---:B------:R-:W-:Y:S01]  /*0ca0*/  FSETP.GEU.AND P2, PT, R12.reuse, -R0, PT ;  /* 0x800000000c00720b */ /* 0x040fe20003f4e000 */
[----:B------:R-:W-:Y:S01]  /*0cb0*/  FADD R12, R12, R0 ;  /* 0x000000000c0c7221 */ /* 0x000fe20000000000 */
[----:B------:R0:W-:Y:S01]  /*0cc0*/  @!P0 STG.E.128 desc[UR6][R18.64], R4 ;  /* 0x0000000412008986 */ /* 0x0001e2000c101d06 */
[----:B------:R-:W-:Y:S01]  /*0cd0*/  IMAD.WIDE R2, R13, 0x4, R2 ;  /* 0x000000040d027825 */ /* 0x000fe200078e0202 */
[----:B------:R-:W-:Y:S02]  /*0ce0*/  SEL R14, R15, RZ, P6 ;  /* 0x000000ff0f0e7207 */ /* 0x000fe40003000000 */
[----:B------:R0:W-:Y:S01]  /*0cf0*/  @!P0 STG.E.128 desc[UR6][R20.64], R8 ;  /* 0x0000000814008986 */ /* 0x0001e2000c101d06 */
[----:B------:R-:W-:-:S02]  /*0d00*/  SEL R13, R17, RZ, P1 ;  /* 0x000000ff110d7207 */ /* 0x000fc40000800000 */
[----:B------:R-:W-:Y:S02]  /*0d10*/  SEL R15, R16, RZ, P5 ;  /* 0x000000ff100f7207 */ /* 0x000fe40002800000 */
[----:B------:R-:W-:Y:S01]  /*0d20*/  SEL R12, R12, RZ, P2 ;  /* 0x000000ff0c0c7207 */ /* 0x000fe20001000000 */
[----:B0-----:R-:W-:Y:S06]  /*0d30*/  @P0 EXIT ;  /* 0x000000000000094d */ /* 0x001fec0003800000 */
[----:B------:R-:W-:Y:S01]  /*0d40*/  STG.E.128 desc[UR6][R2.64], R12 ;  /* 0x0000000c02007986 */ /* 0x000fe2000c101d06 */
[----:B------:R-:W-:Y:S05]  /*0d50*/  EXIT ;  /* 0x000000000000794d */ /* 0x000fea0003800000 */
.L_x_0:
[----:B------:R-:W-:-:S00]  /*0d60*/  BRA `(.L_x_0) ;  /* 0xfffffffc00fc7947 */ /* 0x000fc0000383ffff */
[----:B------:R-:W-:-:S00]  /*0d70*/  NOP ;  /* 0x0000000000007918 */ /* 0x000fc00000000000 */
        /* <DEDUP_REMOVED lines=8> */
.L_x_1:


//--------------------- .nv.shared.triton_poi_fused_convolution_max_pool2d_with_indices_relu_21 --------------------------
	.section	.nv.shared.triton_poi_fused_convolution_max_pool2d_with_indices_relu_21,"aw",@nobits
	.sectionflags	@""
	.align	16
	.zero		1024


//--------------------- .nv.constant0.triton_poi_fused_convolution_max_pool2d_with_indices_relu_21 --------------------------
	.section	.nv.constant0.triton_poi_fused_convolution_max_pool2d_with_indices_relu_21,"a",@progbits
	.sectionflags	@""
	.align	4
.nv.constant0.triton_poi_fused_convolution_max_pool2d_with_indices_relu_21:
	.zero		560
